//
// Generated by NVIDIA NVVM Compiler
//
// Compiler Build ID: CL-36424714
// Cuda compilation tools, release 13.0, V13.0.88
// Based on NVVM 20.0.0
//

.version 9.0
.target sm_100
.address_size 64

	// .globl	_Z11scaleKernelIdEvPT_mS0_

.visible .entry _Z11scaleKernelIdEvPT_mS0_(
	.param .u64 .ptr .align 1 _Z11scaleKernelIdEvPT_mS0__param_0,
	.param .u64 _Z11scaleKernelIdEvPT_mS0__param_1,
	.param .f64 _Z11scaleKernelIdEvPT_mS0__param_2
)
{
	.reg .pred 	%p<2>;
	.reg .b32 	%r<5>;
	.reg .b64 	%rd<7>;
	.reg .b64 	%fd<4>;

	ld.param.u64 	%rd2, [_Z11scaleKernelIdEvPT_mS0__param_0];
	ld.param.u64 	%rd3, [_Z11scaleKernelIdEvPT_mS0__param_1];
	ld.param.f64 	%fd1, [_Z11scaleKernelIdEvPT_mS0__param_2];
	mov.u32 	%r1, %ctaid.x;
	mov.u32 	%r2, %ntid.x;
	mov.u32 	%r3, %tid.x;
	mad.lo.s32 	%r4, %r1, %r2, %r3;
	cvt.u64.u32 	%rd1, %r4;
	setp.le.u64 	%p1, %rd3, %rd1;
	@%p1 bra 	$L__BB0_2;
	cvta.to.global.u64 	%rd4, %rd2;
	shl.b64 	%rd5, %rd1, 3;
	add.s64 	%rd6, %rd4, %rd5;
	ld.global.f64 	%fd2, [%rd6];
	mul.f64 	%fd3, %fd1, %fd2;
	st.global.f64 	[%rd6], %fd3;
$L__BB0_2:
	ret;

}
	// .globl	_Z11scaleKernelIfEvPT_mS0_
.visible .entry _Z11scaleKernelIfEvPT_mS0_(
	.param .u64 .ptr .align 1 _Z11scaleKernelIfEvPT_mS0__param_0,
	.param .u64 _Z11scaleKernelIfEvPT_mS0__param_1,
	.param .f32 _Z11scaleKernelIfEvPT_mS0__param_2
)
{
	.reg .pred 	%p<2>;
	.reg .b32 	%r<5>;
	.reg .b32 	%f<4>;
	.reg .b64 	%rd<7>;

	ld.param.u64 	%rd2, [_Z11scaleKernelIfEvPT_mS0__param_0];
	ld.param.u64 	%rd3, [_Z11scaleKernelIfEvPT_mS0__param_1];
	ld.param.f32 	%f1, [_Z11scaleKernelIfEvPT_mS0__param_2];
	mov.u32 	%r1, %ctaid.x;
	mov.u32 	%r2, %ntid.x;
	mov.u32 	%r3, %tid.x;
	mad.lo.s32 	%r4, %r1, %r2, %r3;
	cvt.u64.u32 	%rd1, %r4;
	setp.le.u64 	%p1, %rd3, %rd1;
	@%p1 bra 	$L__BB1_2;
	cvta.to.global.u64 	%rd4, %rd2;
	shl.b64 	%rd5, %rd1, 2;
	add.s64 	%rd6, %rd4, %rd5;
	ld.global.f32 	%f2, [%rd6];
	mul.f32 	%f3, %f1, %f2;
	st.global.f32 	[%rd6], %f3;
$L__BB1_2:
	ret;

}


// ===== COMPILED SASS (sm_100) =====

	.target	sm_100

	.elftype	@"ET_EXEC"


//--------------------- .note.nv.tkinfo           --------------------------
	.section	.note.nv.tkinfo,"",@"SHT_NOTE"
	.sectionflags	@"SHF_NOTE_NV_TKINFO"
	.tkinfo
        /*0018*/ 	.word	0x00000002
        /*0030*/ 	.string	""
        /*0030*/ 	.string	"ptxas"
        /*0030*/ 	.string	"Cuda compilation tools, release 13.0, V13.0.88"
        /*0030*/ 	.string	"Build cuda_13.0.r13.0/compiler.36424714_0"
        /*0030*/ 	.string	"-arch sm_100 -m 64 "



//--------------------- .note.nv.cuinfo           --------------------------
	.section	.note.nv.cuinfo,"",@"SHT_NOTE"
	.sectionflags	@"SHF_NOTE_NV_CUINFO"
        /*0018*/ 	.short	0x0002
        /*001a*/ 	.short	0x0064
        /*001c*/ 	.short	0x0082
	.zero		2


//--------------------- .nv.info                  --------------------------
	.section	.nv.info,"",@"SHT_CUDA_INFO"
	.align	4


	//----- nvinfo : EIATTR_REGCOUNT
	.align		4
        /*0000*/ 	.byte	0x04, 0x2f
        /*0002*/ 	.short	(.L_1 - .L_0)
	.align		4
.L_0:
        /*0004*/ 	.word	index@(_Z11scaleKernelIdEvPT_mS0_)
        /*0008*/ 	.word	0x00000008


	//----- nvinfo : EIATTR_FRAME_SIZE
	.align		4
.L_1:
        /*000c*/ 	.byte	0x04, 0x11
        /*000e*/ 	.short	(.L_3 - .L_2)
	.align		4
.L_2:
        /*0010*/ 	.word	index@(_Z11scaleKernelIdEvPT_mS0_)
        /*0014*/ 	.word	0x00000000


	//----- nvinfo : EIATTR_REGCOUNT
	.align		4
.L_3:
        /*0018*/ 	.byte	0x04, 0x2f
        /*001a*/ 	.short	(.L_5 - .L_4)
	.align		4
.L_4:
        /*001c*/ 	.word	index@(_Z11scaleKernelIfEvPT_mS0_)
        /*0020*/ 	.word	0x00000008


	//----- nvinfo : EIATTR_FRAME_SIZE
	.align		4
.L_5:
        /*0024*/ 	.byte	0x04, 0x11
        /*0026*/ 	.short	(.L_7 - .L_6)
	.align		4
.L_6:
        /*0028*/ 	.word	index@(_Z11scaleKernelIfEvPT_mS0_)
        /*002c*/ 	.word	0x00000000


	//----- nvinfo : EIATTR_MIN_STACK_SIZE
	.align		4
.L_7:
        /*0030*/ 	.byte	0x04, 0x12
        /*0032*/ 	.short	(.L_9 - .L_8)
	.align		4
.L_8:
        /*0034*/ 	.word	index@(_Z11scaleKernelIfEvPT_mS0_)
        /*0038*/ 	.word	0x00000000


	//----- nvinfo : EIATTR_MIN_STACK_SIZE
	.align		4
.L_9:
        /*003c*/ 	.byte	0x04, 0x12
        /*003e*/ 	.short	(.L_11 - .L_10)
	.align		4
.L_10:
        /*0040*/ 	.word	index@(_Z11scaleKernelIdEvPT_mS0_)
        /*0044*/ 	.word	0x00000000
.L_11:


//--------------------- .nv.compat                --------------------------
	.section	.nv.compat,"",@"SHT_CUDA_COMPAT_INFO"
	.align	4
        /*0000*/ 	.byte	0x02, 0x09, 0x00, 0x00, 0x02, 0x02, 0x01, 0x00, 0x02, 0x05, 0x05, 0x00, 0x03, 0x07, 0x01, 0x01
        /*0010*/ 	.byte	0x02, 0x03, 0x00, 0x00, 0x02, 0x06, 0x01, 0x00, 0x04, 0x0b, 0x08, 0x00, 0x01, 0x00, 0x00, 0x00
        /*0020*/ 	.byte	0x00, 0x00, 0x00, 0x00


//--------------------- .nv.info._Z11scaleKernelIfEvPT_mS0_ --------------------------
	.section	.nv.info._Z11scaleKernelIfEvPT_mS0_,"",@"SHT_CUDA_INFO"
	.sectionflags	@""
	.align	4


	//----- nvinfo : EIATTR_CUDA_API_VERSION
	.align		4
        /*0000*/ 	.byte	0x04, 0x37
        /*0002*/ 	.short	(.L_13 - .L_12)
.L_12:
        /*0004*/ 	.word	0x00000082


	//----- nvinfo : EIATTR_KPARAM_INFO
	.align		4
.L_13:
        /*0008*/ 	.byte	0x04, 0x17
        /*000a*/ 	.short	(.L_15 - .L_14)
.L_14:
        /*000c*/ 	.word	0x00000000
        /*0010*/ 	.short	0x0002
        /*0012*/ 	.short	0x0010
        /*0014*/ 	.byte	0x00, 0xf0, 0x11, 0x00


	//----- nvinfo : EIATTR_KPARAM_INFO
	.align		4
.L_15:
        /*0018*/ 	.byte	0x04, 0x17
        /*001a*/ 	.short	(.L_17 - .L_16)
.L_16:
        /*001c*/ 	.word	0x00000000
        /*0020*/ 	.short	0x0001
        /*0022*/ 	.short	0x0008
        /*0024*/ 	.byte	0x00, 0xf0, 0x21, 0x00


	//----- nvinfo : EIATTR_KPARAM_INFO
	.align		4
.L_17:
        /*0028*/ 	.byte	0x04, 0x17
        /*002a*/ 	.short	(.L_19 - .L_18)
.L_18:
        /*002c*/ 	.word	0x00000000
        /*0030*/ 	.short	0x0000
        /*0032*/ 	.short	0x0000
        /*0034*/ 	.byte	0x00, 0xf5, 0x21, 0x00


	//----- nvinfo : EIATTR_SPARSE_MMA_MASK
	.align		4
.L_19:
        /*0038*/ 	.byte	0x03, 0x50
        /*003a*/ 	.short	0x0000


	//----- nvinfo : EIATTR_MAXREG_COUNT
	.align		4
        /*003c*/ 	.byte	0x03, 0x1b
        /*003e*/ 	.short	0x00ff


	//----- nvinfo : EIATTR_MERCURY_ISA_VERSION
	.align		4
        /*0040*/ 	.byte	0x03, 0x5f
        /*0042*/ 	.short	0x0101


	//----- nvinfo : EIATTR_VRC_CTA_INIT_COUNT
	.align		4
        /*0044*/ 	.byte	0x02, 0x4a
	.zero		1
	.zero		1


	//----- nvinfo : EIATTR_EXIT_INSTR_OFFSETS
	.align		4
        /*0048*/ 	.byte	0x04, 0x1c
        /*004a*/ 	.short	(.L_21 - .L_20)


	//   ....[0]....
.L_20:
        /*004c*/ 	.word	0x00000080


	//   ....[1]....
        /*0050*/ 	.word	0x00000110


	//----- nvinfo : EIATTR_CBANK_PARAM_SIZE
	.align		4
.L_21:
        /*0054*/ 	.byte	0x03, 0x19
        /*0056*/ 	.short	0x0014


	//----- nvinfo : EIATTR_PARAM_CBANK
	.align		4
        /*0058*/ 	.byte	0x04, 0x0a
        /*005a*/ 	.short	(.L_23 - .L_22)
	.align		4
.L_22:
        /*005c*/ 	.word	index@(.nv.constant0._Z11scaleKernelIfEvPT_mS0_)
        /*0060*/ 	.short	0x0380
        /*0062*/ 	.short	0x0014


	//----- nvinfo : EIATTR_SW_WAR
	.align		4
.L_23:
        /*0064*/ 	.byte	0x04, 0x36
        /*0066*/ 	.short	(.L_25 - .L_24)
.L_24:
        /*0068*/ 	.word	0x00000008
.L_25:


//--------------------- .nv.info._Z11scaleKernelIdEvPT_mS0_ --------------------------
	.section	.nv.info._Z11scaleKernelIdEvPT_mS0_,"",@"SHT_CUDA_INFO"
	.sectionflags	@""
	.align	4


	//----- nvinfo : EIATTR_CUDA_API_VERSION
	.align		4
        /*0000*/ 	.byte	0x04, 0x37
        /*0002*/ 	.short	(.L_27 - .L_26)
.L_26:
        /*0004*/ 	.word	0x00000082


	//----- nvinfo : EIATTR_KPARAM_INFO
	.align		4
.L_27:
        /*0008*/ 	.byte	0x04, 0x17
        /*000a*/ 	.short	(.L_29 - .L_28)
.L_28:
        /*000c*/ 	.word	0x00000000
        /*0010*/ 	.short	0x0002
        /*0012*/ 	.short	0x0010
        /*0014*/ 	.byte	0x00, 0xf0, 0x21, 0x00


	//----- nvinfo : EIATTR_KPARAM_INFO
	.align		4
.L_29:
        /*0018*/ 	.byte	0x04, 0x17
        /*001a*/ 	.short	(.L_31 - .L_30)
.L_30:
        /*001c*/ 	.word	0x00000000
        /*0020*/ 	.short	0x0001
        /*0022*/ 	.short	0x0008
        /*0024*/ 	.byte	0x00, 0xf0, 0x21, 0x00


	//----- nvinfo : EIATTR_KPARAM_INFO
	.align		4
.L_31:
        /*0028*/ 	.byte	0x04, 0x17
        /*002a*/ 	.short	(.L_33 - .L_32)
.L_32:
        /*002c*/ 	.word	0x00000000
        /*0030*/ 	.short	0x0000
        /*0032*/ 	.short	0x0000
        /*0034*/ 	.byte	0x00, 0xf5, 0x21, 0x00


	//----- nvinfo : EIATTR_SPARSE_MMA_MASK
	.align		4
.L_33:
        /*0038*/ 	.byte	0x03, 0x50
        /*003a*/ 	.short	0x0000


	//----- nvinfo : EIATTR_MAXREG_COUNT
	.align		4
        /*003c*/ 	.byte	0x03, 0x1b
        /*003e*/ 	.short	0x00ff


	//----- nvinfo : EIATTR_MERCURY_ISA_VERSION
	.align		4
        /*0040*/ 	.byte	0x03, 0x5f
        /*0042*/ 	.short	0x0101


	//----- nvinfo : EIATTR_VRC_CTA_INIT_COUNT
	.align		4
        /*0044*/ 	.byte	0x02, 0x4a
	.zero		1
	.zero		1


	//----- nvinfo : EIATTR_EXIT_INSTR_OFFSETS
	.align		4
        /*0048*/ 	.byte	0x04, 0x1c
        /*004a*/ 	.short	(.L_35 - .L_34)


	//   ....[0]....
.L_34:
        /*004c*/ 	.word	0x00000080


	//   ....[1]....
        /*0050*/ 	.word	0x00000110


	//----- nvinfo : EIATTR_CBANK_PARAM_SIZE
	.align		4
.L_35:
        /*0054*/ 	.byte	0x03, 0x19
        /*0056*/ 	.short	0x0018


	//----- nvinfo : EIATTR_PARAM_CBANK
	.align		4
        /*0058*/ 	.byte	0x04, 0x0a
        /*005a*/ 	.short	(.L_37 - .L_36)
	.align		4
.L_36:
        /*005c*/ 	.word	index@(.nv.constant0._Z11scaleKernelIdEvPT_mS0_)
        /*0060*/ 	.short	0x0380
        /*0062*/ 	.short	0x0018


	//----- nvinfo : EIATTR_SW_WAR
	.align		4
.L_37:
        /*0064*/ 	.byte	0x04, 0x36
        /*0066*/ 	.short	(.L_39 - .L_38)
.L_38:
        /*0068*/ 	.word	0x00000008
.L_39:


//--------------------- .nv.callgraph             --------------------------
	.section	.nv.callgraph,"",@"SHT_CUDA_CALLGRAPH"
	.align	4
	.sectionentsize	8
	.align		4
        /*0000*/ 	.word	0x00000000
	.align		4
        /*0004*/ 	.word	0xffffffff
	.align		4
        /*0008*/ 	.word	0x00000000
	.align		4
        /*000c*/ 	.word	0xfffffffe
	.align		4
        /*0010*/ 	.word	0x00000000
	.align		4
        /*0014*/ 	.word	0xfffffffd
	.align		4
        /*0018*/ 	.word	0x00000000
	.align		4
        /*001c*/ 	.word	0xfffffffc


//--------------------- .text._Z11scaleKernelIfEvPT_mS0_ --------------------------
	.section	.text._Z11scaleKernelIfEvPT_mS0_,"ax",@progbits
	.align	128
        .global         _Z11scaleKernelIfEvPT_mS0_
        .type           _Z11scaleKernelIfEvPT_mS0_,@function
        .size           _Z11scaleKernelIfEvPT_mS0_,(.L_x_2 - _Z11scaleKernelIfEvPT_mS0_)
        .other          _Z11scaleKernelIfEvPT_mS0_,@"STO_CUDA_ENTRY STV_DEFAULT"
_Z11scaleKernelIfEvPT_mS0_:
.text._Z11scaleKernelIfEvPT_mS0_:
[----:B------:R-:W-:Y:S01]  /*0000*/  LDC R1, c[0x0][0x37c] ;  /* 0x0000df00ff017b82 */ /* 0x000fe20000000800 */
[----:B------:R-:W0:Y:S07]  /*0010*/  S2R R3, SR_TID.X ;  /* 0x0000000000037919 */ /* 0x000e2e0000002100 */
[----:B------:R-:W0:Y:S01]  /*0020*/  S2UR UR4, SR_CTAID.X ;  /* 0x00000000000479c3 */ /* 0x000e220000002500 */
[----:B------:R-:W1:Y:S07]  /*0030*/  LDCU.64 UR6, c[0x0][0x388] ;  /* 0x00007100ff0677ac */ /* 0x000e6e0008000a00 */
[----:B------:R-:W0:Y:S02]  /*0040*/  LDC R0, c[0x0][0x360] ;  /* 0x0000d800ff007b82 */ /* 0x000e240000000800 */
[----:B0-----:R-:W-:-:S05]  /*0050*/  IMAD R0, R0, UR4, R3 ;  /* 0x0000000400007c24 */ /* 0x001fca000f8e0203 */
[----:B-1----:R-:W-:-:S04]  /*0060*/  ISETP.GE.U32.AND P0, PT, R0, UR6, PT ;  /* 0x0000000600007c0c */ /* 0x002fc8000bf06070 */
[----:B------:R-:W-:-:S13]  /*0070*/  ISETP.GE.U32.AND.EX P0, PT, RZ, UR7, PT, P0 ;  /* 0x00000007ff007c0c */ /* 0x000fda000bf06100 */
[----:B------:R-:W-:Y:S05]  /*0080*/  @P0 EXIT ;  /* 0x000000000000094d */ /* 0x000fea0003800000 */
[----:B------:R-:W0:Y:S01]  /*0090*/  LDCU.64 UR6, c[0x0][0x380] ;  /* 0x00007000ff0677ac */ /* 0x000e220008000a00 */
[----:B------:R-:W1:Y:S01]  /*00a0*/  LDCU.64 UR4, c[0x0][0x358] ;  /* 0x00006b00ff0477ac */ /* 0x000e620008000a00 */
[C---:B0-----:R-:W-:Y:S01]  /*00b0*/  LEA R2, P0, R0.reuse, UR6, 0x2 ;  /* 0x0000000600027c11 */ /* 0x041fe2000f8010ff */
[----:B------:R-:W0:Y:S03]  /*00c0*/  LDCU UR6, c[0x0][0x390] ;  /* 0x00007200ff0677ac */ /* 0x000e260008000800 */
[----:B------:R-:W-:-:S05]  /*00d0*/  LEA.HI.X R3, R0, UR7, RZ, 0x2, P0 ;  /* 0x0000000700037c11 */ /* 0x000fca00080f14ff */
[----:B-1----:R-:W0:Y:S02]  /*00e0*/  LDG.E R0, desc[UR4][R2.64] ;  /* 0x0000000402007981 */ /* 0x002e24000c1e1900 */
[----:B0-----:R-:W-:-:S05]  /*00f0*/  FMUL R5, R0, UR6 ;  /* 0x0000000600057c20 */ /* 0x001fca0008400000 */
[----:B------:R-:W-:Y:S01]  /*0100*/  STG.E desc[UR4][R2.64], R5 ;  /* 0x0000000502007986 */ /* 0x000fe2000c101904 */
[----:B------:R-:W-:Y:S05]  /*0110*/  EXIT ;  /* 0x000000000000794d */ /* 0x000fea0003800000 */
.L_x_0:
[----:B------:R-:W-:-:S00]  /*0120*/  BRA `(.L_x_0) ;  /* 0xfffffffc00fc7947 */ /* 0x000fc0000383ffff */
[----:B------:R-:W-:-:S00]  /*0130*/  NOP ;  /* 0x0000000000007918 */ /* 0x000fc00000000000 */
        /* <DEDUP_REMOVED lines=12> */
.L_x_2:


//--------------------- .text._Z11scaleKernelIdEvPT_mS0_ --------------------------
	.section	.text._Z11scaleKernelIdEvPT_mS0_,"ax",@progbits
	.align	128
        .global         _Z11scaleKernelIdEvPT_mS0_
        .type           _Z11scaleKernelIdEvPT_mS0_,@function
        .size           _Z11scaleKernelIdEvPT_mS0_,(.L_x_3 - _Z11scaleKernelIdEvPT_mS0_)
        .other          _Z11scaleKernelIdEvPT_mS0_,@"STO_CUDA_ENTRY STV_DEFAULT"
_Z11scaleKernelIdEvPT_mS0_:
.text._Z11scaleKernelIdEvPT_mS0_:
        /* <DEDUP_REMOVED lines=11> */
[----:B0-----:R-:W-:-:S04]  /*00b0*/  LEA R2, P0, R0, UR6, 0x3 ;  /* 0x0000000600027c11 */ /* 0x001fc8000f8018ff */
[----:B------:R-:W-:Y:S01]  /*00c0*/  LEA.HI.X R3, R0, UR7, RZ, 0x3, P0 ;  /* 0x0000000700037c11 */ /* 0x000fe200080f1cff */
[----:B------:R-:W0:Y:S04]  /*00d0*/  LDCU.64 UR6, c[0x0][0x390] ;  /* 0x00007200ff0677ac */ /* 0x000e280008000a00 */
[----:B-1----:R-:W0:Y:S02]  /*00e0*/  LDG.E.64 R4, desc[UR4][R2.64] ;  /* 0x0000000402047981 */ /* 0x002e24000c1e1b00 */
[----:B0-----:R-:W-:-:S07]  /*00f0*/  DMUL R4, R4, UR6 ;  /* 0x0000000604047c28 */ /* 0x001fce0008000000 */
[----:B------:R-:W-:Y:S01]  /*0100*/  STG.E.64 desc[UR4][R2.64], R4 ;  /* 0x0000000402007986 */ /* 0x000fe2000c101b04 */
[----:B------:R-:W-:Y:S05]  /*0110*/  EXIT ;  /* 0x000000000000794d */ /* 0x000fea0003800000 */
.L_x_1:
        /* <DEDUP_REMOVED lines=14> */
.L_x_3:


//--------------------- .nv.shared.reserved.0     --------------------------
	.section	.nv.shared.reserved.0,"aw",@nobits
	.weak		__nv_reservedSMEM_offset_0_alias
	.size		__nv_reservedSMEM_offset_0_alias, 0, 64
	.other		__nv_reservedSMEM_offset_0_alias,@"STO_CUDA_RESERVED_SHARED STV_DEFAULT"
__nv_reservedSMEM_offset_0_alias:
	.zero		0
	.zero		64


//--------------------- .nv.constant0._Z11scaleKernelIfEvPT_mS0_ --------------------------
	.section	.nv.constant0._Z11scaleKernelIfEvPT_mS0_,"a",@progbits
	.sectionflags	@""
	.align	4
.nv.constant0._Z11scaleKernelIfEvPT_mS0_:
	.zero		916


//--------------------- .nv.constant0._Z11scaleKernelIdEvPT_mS0_ --------------------------
	.section	.nv.constant0._Z11scaleKernelIdEvPT_mS0_,"a",@progbits
	.sectionflags	@""
	.align	4
.nv.constant0._Z11scaleKernelIdEvPT_mS0_:
	.zero		920


//--------------------- SYMBOLS --------------------------

	.type		.nv.reservedSmem.offset0,@object
	.size		.nv.reservedSmem.offset0,0x4
